//
// Generated by NVIDIA NVVM Compiler
//
// Compiler Build ID: CL-36424714
// Cuda compilation tools, release 13.0, V13.0.88
// Based on NVVM 20.0.0
//

.version 9.0
.target sm_100
.address_size 64

	// .globl	_Z9CUDA_testfPfS_S_m

.visible .entry _Z9CUDA_testfPfS_S_m(
	.param .f32 _Z9CUDA_testfPfS_S_m_param_0,
	.param .u64 .ptr .align 1 _Z9CUDA_testfPfS_S_m_param_1,
	.param .u64 .ptr .align 1 _Z9CUDA_testfPfS_S_m_param_2,
	.param .u64 .ptr .align 1 _Z9CUDA_testfPfS_S_m_param_3,
	.param .u64 _Z9CUDA_testfPfS_S_m_param_4
)
{
	.reg .pred 	%p<3>;
	.reg .b32 	%r<6>;
	.reg .b32 	%f<31>;
	.reg .b64 	%rd<14>;

	ld.param.f32 	%f5, [_Z9CUDA_testfPfS_S_m_param_0];
	ld.param.u64 	%rd3, [_Z9CUDA_testfPfS_S_m_param_1];
	ld.param.u64 	%rd4, [_Z9CUDA_testfPfS_S_m_param_2];
	ld.param.u64 	%rd5, [_Z9CUDA_testfPfS_S_m_param_3];
	ld.param.u64 	%rd6, [_Z9CUDA_testfPfS_S_m_param_4];
	mov.u32 	%r1, %ctaid.x;
	mov.u32 	%r2, %ntid.x;
	mov.u32 	%r3, %tid.x;
	mad.lo.s32 	%r4, %r1, %r2, %r3;
	cvt.u64.u32 	%rd1, %r4;
	setp.le.u64 	%p1, %rd6, %rd1;
	@%p1 bra 	$L__BB0_4;
	cvt.u32.u64 	%r5, %rd1;
	cvta.to.global.u64 	%rd7, %rd3;
	cvta.to.global.u64 	%rd8, %rd4;
	shl.b64 	%rd9, %rd1, 2;
	add.s64 	%rd2, %rd7, %rd9;
	ld.global.f32 	%f1, [%rd2];
	add.s64 	%rd10, %rd8, %rd9;
	ld.global.f32 	%f2, [%rd10];
	setp.eq.s32 	%p2, %r5, 0;
	mov.f32 	%f30, 0f00000000;
	@%p2 bra 	$L__BB0_3;
	ld.global.f32 	%f7, [%rd2+4];
	sub.f32 	%f30, %f7, %f1;
$L__BB0_3:
	sub.f32 	%f8, %f1, %f2;
	div.rn.f32 	%f9, %f2, %f5;
	add.f32 	%f10, %f1, %f9;
	sqrt.rn.f32 	%f11, %f10;
	mul.f32 	%f12, %f5, %f11;
	div.rn.f32 	%f13, %f12, %f1;
	div.rn.f32 	%f14, %f1, %f2;
	add.f32 	%f15, %f14, %f13;
	sub.f32 	%f16, %f15, %f5;
	mul.f32 	%f17, %f30, %f30;
	fma.rn.f32 	%f18, %f8, %f8, %f17;
	cvta.to.global.u64 	%rd11, %rd5;
	add.s64 	%rd13, %rd11, %rd9;
	add.f32 	%f19, %f18, %f16;
	div.rn.f32 	%f20, %f5, %f8;
	add.f32 	%f21, %f20, %f30;
	sqrt.rn.f32 	%f22, %f5;
	sub.f32 	%f23, %f22, %f21;
	add.f32 	%f24, %f23, %f19;
	add.f32 	%f25, %f24, 0f3F800000;
	add.f32 	%f26, %f25, 0f40400000;
	add.f32 	%f27, %f26, 0f40A00000;
	add.f32 	%f28, %f27, 0f40E00000;
	add.f32 	%f29, %f28, 0f41100000;
	st.global.f32 	[%rd13], %f29;
$L__BB0_4:
	ret;

}


// ===== COMPILED SASS (sm_100) =====

	.target	sm_100

	.elftype	@"ET_EXEC"


//--------------------- .note.nv.tkinfo           --------------------------
	.section	.note.nv.tkinfo,"",@"SHT_NOTE"
	.sectionflags	@"SHF_NOTE_NV_TKINFO"
	.tkinfo
        /*0018*/ 	.word	0x00000002
        /*0030*/ 	.string	""
        /*0030*/ 	.string	"ptxas"
        /*0030*/ 	.string	"Cuda compilation tools, release 13.0, V13.0.88"
        /*0030*/ 	.string	"Build cuda_13.0.r13.0/compiler.36424714_0"
        /*0030*/ 	.string	"-arch sm_100 -m 64 "



//--------------------- .note.nv.cuinfo           --------------------------
	.section	.note.nv.cuinfo,"",@"SHT_NOTE"
	.sectionflags	@"SHF_NOTE_NV_CUINFO"
        /*0018*/ 	.short	0x0002
        /*001a*/ 	.short	0x0064
        /*001c*/ 	.short	0x0082
	.zero		2


//--------------------- .nv.info                  --------------------------
	.section	.nv.info,"",@"SHT_CUDA_INFO"
	.align	4


	//----- nvinfo : EIATTR_REGCOUNT
	.align		4
        /*0000*/ 	.byte	0x04, 0x2f
        /*0002*/ 	.short	(.L_1 - .L_0)
	.align		4
.L_0:
        /*0004*/ 	.word	index@(_Z9CUDA_testfPfS_S_m)
        /*0008*/ 	.word	0x00000014


	//----- nvinfo : EIATTR_FRAME_SIZE
	.align		4
.L_1:
        /*000c*/ 	.byte	0x04, 0x11
        /*000e*/ 	.short	(.L_3 - .L_2)
	.align		4
.L_2:
        /*0010*/ 	.word	index@($__internal_1_$__cuda_sm3x_div_rn_noftz_f32_slowpath)
        /*0014*/ 	.word	0x00000000


	//----- nvinfo : EIATTR_FRAME_SIZE
	.align		4
.L_3:
        /*0018*/ 	.byte	0x04, 0x11
        /*001a*/ 	.short	(.L_5 - .L_4)
	.align		4
.L_4:
        /*001c*/ 	.word	index@($__internal_0_$__cuda_sm20_sqrt_rn_f32_slowpath)
        /*0020*/ 	.word	0x00000000


	//----- nvinfo : EIATTR_FRAME_SIZE
	.align		4
.L_5:
        /*0024*/ 	.byte	0x04, 0x11
        /*0026*/ 	.short	(.L_7 - .L_6)
	.align		4
.L_6:
        /*0028*/ 	.word	index@(_Z9CUDA_testfPfS_S_m)
        /*002c*/ 	.word	0x00000000


	//----- nvinfo : EIATTR_MIN_STACK_SIZE
	.align		4
.L_7:
        /*0030*/ 	.byte	0x04, 0x12
        /*0032*/ 	.short	(.L_9 - .L_8)
	.align		4
.L_8:
        /*0034*/ 	.word	index@(_Z9CUDA_testfPfS_S_m)
        /*0038*/ 	.word	0x00000000
.L_9:


//--------------------- .nv.compat                --------------------------
	.section	.nv.compat,"",@"SHT_CUDA_COMPAT_INFO"
	.align	4
        /*0000*/ 	.byte	0x02, 0x09, 0x00, 0x00, 0x02, 0x02, 0x01, 0x00, 0x02, 0x05, 0x05, 0x00, 0x03, 0x07, 0x01, 0x01
        /*0010*/ 	.byte	0x02, 0x03, 0x00, 0x00, 0x02, 0x06, 0x01, 0x00, 0x04, 0x0b, 0x08, 0x00, 0x01, 0x00, 0x00, 0x00
        /*0020*/ 	.byte	0x00, 0x00, 0x00, 0x00


//--------------------- .nv.info._Z9CUDA_testfPfS_S_m --------------------------
	.section	.nv.info._Z9CUDA_testfPfS_S_m,"",@"SHT_CUDA_INFO"
	.sectionflags	@""
	.align	4


	//----- nvinfo : EIATTR_CUDA_API_VERSION
	.align		4
        /*0000*/ 	.byte	0x04, 0x37
        /*0002*/ 	.short	(.L_11 - .L_10)
.L_10:
        /*0004*/ 	.word	0x00000082


	//----- nvinfo : EIATTR_KPARAM_INFO
	.align		4
.L_11:
        /*0008*/ 	.byte	0x04, 0x17
        /*000a*/ 	.short	(.L_13 - .L_12)
.L_12:
        /*000c*/ 	.word	0x00000000
        /*0010*/ 	.short	0x0004
        /*0012*/ 	.short	0x0020
        /*0014*/ 	.byte	0x00, 0xf0, 0x21, 0x00


	//----- nvinfo : EIATTR_KPARAM_INFO
	.align		4
.L_13:
        /*0018*/ 	.byte	0x04, 0x17
        /*001a*/ 	.short	(.L_15 - .L_14)
.L_14:
        /*001c*/ 	.word	0x00000000
        /*0020*/ 	.short	0x0003
        /*0022*/ 	.short	0x0018
        /*0024*/ 	.byte	0x00, 0xf5, 0x21, 0x00


	//----- nvinfo : EIATTR_KPARAM_INFO
	.align		4
.L_15:
        /*0028*/ 	.byte	0x04, 0x17
        /*002a*/ 	.short	(.L_17 - .L_16)
.L_16:
        /*002c*/ 	.word	0x00000000
        /*0030*/ 	.short	0x0002
        /*0032*/ 	.short	0x0010
        /*0034*/ 	.byte	0x00, 0xf5, 0x21, 0x00


	//----- nvinfo : EIATTR_KPARAM_INFO
	.align		4
.L_17:
        /*0038*/ 	.byte	0x04, 0x17
        /*003a*/ 	.short	(.L_19 - .L_18)
.L_18:
        /*003c*/ 	.word	0x00000000
        /*0040*/ 	.short	0x0001
        /*0042*/ 	.short	0x0008
        /*0044*/ 	.byte	0x00, 0xf5, 0x21, 0x00


	//----- nvinfo : EIATTR_KPARAM_INFO
	.align		4
.L_19:
        /*0048*/ 	.byte	0x04, 0x17
        /*004a*/ 	.short	(.L_21 - .L_20)
.L_20:
        /*004c*/ 	.word	0x00000000
        /*0050*/ 	.short	0x0000
        /*0052*/ 	.short	0x0000
        /*0054*/ 	.byte	0x00, 0xf0, 0x11, 0x00


	//----- nvinfo : EIATTR_SPARSE_MMA_MASK
	.align		4
.L_21:
        /*0058*/ 	.byte	0x03, 0x50
        /*005a*/ 	.short	0x0000


	//----- nvinfo : EIATTR_MAXREG_COUNT
	.align		4
        /*005c*/ 	.byte	0x03, 0x1b
        /*005e*/ 	.short	0x00ff


	//----- nvinfo : EIATTR_MERCURY_ISA_VERSION
	.align		4
        /*0060*/ 	.byte	0x03, 0x5f
        /*0062*/ 	.short	0x0101


	//----- nvinfo : EIATTR_VRC_CTA_INIT_COUNT
	.align		4
        /*0064*/ 	.byte	0x02, 0x4a
	.zero		1
	.zero		1


	//----- nvinfo : EIATTR_EXIT_INSTR_OFFSETS
	.align		4
        /*0068*/ 	.byte	0x04, 0x1c
        /*006a*/ 	.short	(.L_23 - .L_22)


	//   ....[0]....
.L_22:
        /*006c*/ 	.word	0x00000080


	//   ....[1]....
        /*0070*/ 	.word	0x000008c0


	//----- nvinfo : EIATTR_CRS_STACK_SIZE
	.align		4
.L_23:
        /*0074*/ 	.byte	0x04, 0x1e
        /*0076*/ 	.short	(.L_25 - .L_24)
.L_24:
        /*0078*/ 	.word	0x00000000


	//----- nvinfo : EIATTR_CBANK_PARAM_SIZE
	.align		4
.L_25:
        /*007c*/ 	.byte	0x03, 0x19
        /*007e*/ 	.short	0x0028


	//----- nvinfo : EIATTR_PARAM_CBANK
	.align		4
        /*0080*/ 	.byte	0x04, 0x0a
        /*0082*/ 	.short	(.L_27 - .L_26)
	.align		4
.L_26:
        /*0084*/ 	.word	index@(.nv.constant0._Z9CUDA_testfPfS_S_m)
        /*0088*/ 	.short	0x0380
        /*008a*/ 	.short	0x0028


	//----- nvinfo : EIATTR_SW_WAR
	.align		4
.L_27:
        /*008c*/ 	.byte	0x04, 0x36
        /*008e*/ 	.short	(.L_29 - .L_28)
.L_28:
        /*0090*/ 	.word	0x00000008
.L_29:


//--------------------- .nv.callgraph             --------------------------
	.section	.nv.callgraph,"",@"SHT_CUDA_CALLGRAPH"
	.align	4
	.sectionentsize	8
	.align		4
        /*0000*/ 	.word	0x00000000
	.align		4
        /*0004*/ 	.word	0xffffffff
	.align		4
        /*0008*/ 	.word	0x00000000
	.align		4
        /*000c*/ 	.word	0xfffffffe
	.align		4
        /*0010*/ 	.word	0x00000000
	.align		4
        /*0014*/ 	.word	0xfffffffd
	.align		4
        /*0018*/ 	.word	0x00000000
	.align		4
        /*001c*/ 	.word	0xfffffffc


//--------------------- .text._Z9CUDA_testfPfS_S_m --------------------------
	.section	.text._Z9CUDA_testfPfS_S_m,"ax",@progbits
	.align	128
        .global         _Z9CUDA_testfPfS_S_m
        .type           _Z9CUDA_testfPfS_S_m,@function
        .size           _Z9CUDA_testfPfS_S_m,(.L_x_28 - _Z9CUDA_testfPfS_S_m)
        .other          _Z9CUDA_testfPfS_S_m,@"STO_CUDA_ENTRY STV_DEFAULT"
_Z9CUDA_testfPfS_S_m:
.text._Z9CUDA_testfPfS_S_m:
[----:B------:R-:W-:Y:S01]  /*0000*/  LDC R1, c[0x0][0x37c] ;  /* 0x0000df00ff017b82 */ /* 0x000fe20000000800 */
[----:B------:R-:W0:Y:S07]  /*0010*/  S2R R3, SR_TID.X ;  /* 0x0000000000037919 */ /* 0x000e2e0000002100 */
[----:B------:R-:W0:Y:S01]  /*0020*/  S2UR UR4, SR_CTAID.X ;  /* 0x00000000000479c3 */ /* 0x000e220000002500 */
[----:B------:R-:W1:Y:S07]  /*0030*/  LDCU.64 UR6, c[0x0][0x3a0] ;  /* 0x00007400ff0677ac */ /* 0x000e6e0008000a00 */
[----:B------:R-:W0:Y:S02]  /*0040*/  LDC R0, c[0x0][0x360] ;  /* 0x0000d800ff007b82 */ /* 0x000e240000000800 */
[----:B0-----:R-:W-:-:S05]  /*0050*/  IMAD R0, R0, UR4, R3 ;  /* 0x0000000400007c24 */ /* 0x001fca000f8e0203 */
[----:B-1----:R-:W-:-:S04]  /*0060*/  ISETP.GE.U32.AND P0, PT, R0, UR6, PT ;  /* 0x0000000600007c0c */ /* 0x002fc8000bf06070 */
[----:B------:R-:W-:-:S13]  /*0070*/  ISETP.GE.U32.AND.EX P0, PT, RZ, UR7, PT, P0 ;  /* 0x00000007ff007c0c */ /* 0x000fda000bf06100 */
[----:B------:R-:W-:Y:S05]  /*0080*/  @P0 EXIT ;  /* 0x000000000000094d */ /* 0x000fea0003800000 */
[----:B------:R-:W0:Y:S01]  /*0090*/  LDCU.64 UR8, c[0x0][0x390] ;  /* 0x00007200ff0877ac */ /* 0x000e220008000a00 */
[C---:B------:R-:W-:Y:S01]  /*00a0*/  SHF.L.U32 R6, R0.reuse, 0x2, RZ ;  /* 0x0000000200067819 */ /* 0x040fe200000006ff */
[----:B------:R-:W1:Y:S01]  /*00b0*/  LDC R14, c[0x0][0x380] ;  /* 0x0000e000ff0e7b82 */ /* 0x000e620000000800 */
[----:B------:R-:W-:Y:S01]  /*00c0*/  SHF.R.U32.HI R12, RZ, 0x1e, R0 ;  /* 0x0000001eff0c7819 */ /* 0x000fe20000011600 */
[----:B------:R-:W2:Y:S01]  /*00d0*/  LDCU.64 UR6, c[0x0][0x358] ;  /* 0x00006b00ff0677ac */ /* 0x000ea20008000a00 */
[----:B------:R-:W-:Y:S01]  /*00e0*/  ISETP.NE.AND P1, PT, R0, RZ, PT ;  /* 0x000000ff0000720c */ /* 0x000fe20003f25270 */
[----:B------:R-:W3:Y:S01]  /*00f0*/  LDCU.64 UR4, c[0x0][0x388] ;  /* 0x00007100ff0477ac */ /* 0x000ee20008000a00 */
[----:B0-----:R-:W-:-:S04]  /*0100*/  IADD3 R2, P0, PT, R6, UR8, RZ ;  /* 0x0000000806027c10 */ /* 0x001fc8000ff1e0ff */
[----:B------:R-:W-:Y:S02]  /*0110*/  IADD3.X R3, PT, PT, R12, UR9, RZ, P0, !PT ;  /* 0x000000090c037c10 */ /* 0x000fe400087fe4ff */
[----:B---3--:R-:W-:-:S04]  /*0120*/  IADD3 R8, P0, PT, R6, UR4, RZ ;  /* 0x0000000406087c10 */ /* 0x008fc8000ff1e0ff */
[----:B--2---:R-:W2:Y:S01]  /*0130*/  LDG.E R3, desc[UR6][R2.64] ;  /* 0x0000000602037981 */ /* 0x004ea2000c1e1900 */
[----:B------:R-:W-:-:S05]  /*0140*/  IADD3.X R9, PT, PT, R12, UR5, RZ, P0, !PT ;  /* 0x000000050c097c10 */ /* 0x000fca00087fe4ff */
[----:B------:R-:W3:Y:S04]  /*0150*/  LDG.E R0, desc[UR6][R8.64] ;  /* 0x0000000608007981 */ /* 0x000ee8000c1e1900 */
[----:B------:R-:W3:Y:S01]  /*0160*/  @P1 LDG.E R5, desc[UR6][R8.64+0x4] ;  /* 0x0000040608051981 */ /* 0x000ee2000c1e1900 */
[----:B-1----:R-:W0:Y:S01]  /*0170*/  MUFU.RCP R4, R14 ;  /* 0x0000000e00047308 */ /* 0x002e220000001000 */
[----:B------:R-:W-:Y:S01]  /*0180*/  BSSY.RECONVERGENT B0, `(.L_x_0) ;  /* 0x0000010000007945 */ /* 0x000fe20003800200 */
[----:B0-----:R-:W-:-:S04]  /*0190*/  FFMA R7, R4, -R14, 1 ;  /* 0x3f80000004077423 */ /* 0x001fc8000000080e */
[----:B------:R-:W-:Y:S01]  /*01a0*/  FFMA R10, R4, R7, R4 ;  /* 0x00000007040a7223 */ /* 0x000fe20000000004 */
[----:B------:R-:W-:Y:S01]  /*01b0*/  HFMA2 R4, -RZ, RZ, 0, 0 ;  /* 0x00000000ff047431 */ /* 0x000fe200000001ff */
[----:B--2---:R-:W0:Y:S02]  /*01c0*/  FCHK P0, R3, R14 ;  /* 0x0000000e03007302 */ /* 0x004e240000000000 */
[----:B------:R-:W-:-:S04]  /*01d0*/  FFMA R7, R3, R10, RZ ;  /* 0x0000000a03077223 */ /* 0x000fc800000000ff */
[----:B------:R-:W-:-:S04]  /*01e0*/  FFMA R2, R7, -R14, R3 ;  /* 0x8000000e07027223 */ /* 0x000fc80000000003 */
[----:B------:R-:W-:Y:S01]  /*01f0*/  FFMA R7, R10, R2, R7 ;  /* 0x000000020a077223 */ /* 0x000fe20000000007 */
[----:B---3--:R-:W-:Y:S01]  /*0200*/  @P1 FADD R4, -R0, R5 ;  /* 0x0000000500041221 */ /* 0x008fe20000000100 */
[----:B0-----:R-:W-:Y:S06]  /*0210*/  @!P0 BRA `(.L_x_1) ;  /* 0x0000000000188947 */ /* 0x001fec0003800000 */
[----:B------:R-:W0:Y:S01]  /*0220*/  LDCU UR4, c[0x0][0x380] ;  /* 0x00007000ff0477ac */ /* 0x000e220008000800 */
[----:B------:R-:W-:Y:S01]  /*0230*/  IMAD.MOV.U32 R2, RZ, RZ, R3 ;  /* 0x000000ffff027224 */ /* 0x000fe200078e0003 */
[----:B------:R-:W-:Y:S02]  /*0240*/  MOV R10, 0x270 ;  /* 0x00000270000a7802 */ /* 0x000fe40000000f00 */
[----:B0-----:R-:W-:-:S07]  /*0250*/  MOV R5, UR4 ;  /* 0x0000000400057c02 */ /* 0x001fce0008000f00 */
[----:B------:R-:W-:Y:S05]  /*0260*/  CALL.REL.NOINC `($__internal_1_$__cuda_sm3x_div_rn_noftz_f32_slowpath) ;  /* 0x0000000400f07944 */ /* 0x000fea0003c00000 */
[----:B------:R-:W-:-:S07]  /*0270*/  IMAD.MOV.U32 R7, RZ, RZ, R2 ;  /* 0x000000ffff077224 */ /* 0x000fce00078e0002 */
.L_x_1:
[----:B------:R-:W-:Y:S05]  /*0280*/  BSYNC.RECONVERGENT B0 ;  /* 0x0000000000007941 */ /* 0x000fea0003800200 */
.L_x_0:
[----:B------:R-:W-:Y:S01]  /*0290*/  FADD R5, R0, R7 ;  /* 0x0000000700057221 */ /* 0x000fe20000000000 */
[----:B------:R-:W-:Y:S03]  /*02a0*/  BSSY.RECONVERGENT B0, `(.L_x_2) ;  /* 0x000000e000007945 */ /* 0x000fe60003800200 */
[----:B------:R0:W1:Y:S01]  /*02b0*/  MUFU.RSQ R8, R5 ;  /* 0x0000000500087308 */ /* 0x0000620000001400 */
[----:B------:R-:W-:-:S04]  /*02c0*/  IADD3 R2, PT, PT, R5, -0xd000000, RZ ;  /* 0xf300000005027810 */ /* 0x000fc80007ffe0ff */
[----:B------:R-:W-:-:S13]  /*02d0*/  ISETP.GT.U32.AND P0, PT, R2, 0x727fffff, PT ;  /* 0x727fffff0200780c */ /* 0x000fda0003f04070 */
[----:B01----:R-:W-:Y:S05]  /*02e0*/  @!P0 BRA `(.L_x_3) ;  /* 0x0000000000148947 */ /* 0x003fea0003800000 */
[----:B------:R-:W-:Y:S01]  /*02f0*/  IMAD.MOV.U32 R2, RZ, RZ, R5 ;  /* 0x000000ffff027224 */ /* 0x000fe200078e0005 */
[----:B------:R-:W-:-:S07]  /*0300*/  MOV R13, 0x320 ;  /* 0x00000320000d7802 */ /* 0x000fce0000000f00 */
[----:B------:R-:W-:Y:S05]  /*0310*/  CALL.REL.NOINC `($__internal_0_$__cuda_sm20_sqrt_rn_f32_slowpath) ;  /* 0x00000004006c7944 */ /* 0x000fea0003c00000 */
[----:B------:R-:W-:Y:S01]  /*0320*/  MOV R2, R5 ;  /* 0x0000000500027202 */ /* 0x000fe20000000f00 */
[----:B------:R-:W-:Y:S06]  /*0330*/  BRA `(.L_x_4) ;  /* 0x0000000000107947 */ /* 0x000fec0003800000 */
.L_x_3:
[----:B------:R-:W-:Y:S01]  /*0340*/  FMUL.FTZ R2, R5, R8 ;  /* 0x0000000805027220 */ /* 0x000fe20000410000 */
[----:B------:R-:W-:-:S03]  /*0350*/  FMUL.FTZ R7, R8, 0.5 ;  /* 0x3f00000008077820 */ /* 0x000fc60000410000 */
[----:B------:R-:W-:-:S04]  /*0360*/  FFMA R5, -R2, R2, R5 ;  /* 0x0000000202057223 */ /* 0x000fc80000000105 */
[----:B------:R-:W-:-:S07]  /*0370*/  FFMA R2, R5, R7, R2 ;  /* 0x0000000705027223 */ /* 0x000fce0000000002 */
.L_x_4:
[----:B------:R-:W-:Y:S05]  /*0380*/  BSYNC.RECONVERGENT B0 ;  /* 0x0000000000007941 */ /* 0x000fea0003800200 */
.L_x_2:
[----:B------:R-:W0:Y:S01]  /*0390*/  LDCU UR4, c[0x0][0x380] ;  /* 0x00007000ff0477ac */ /* 0x000e220008000800 */
[----:B------:R-:W1:Y:S01]  /*03a0*/  MUFU.RCP R5, R0 ;  /* 0x0000000000057308 */ /* 0x000e620000001000 */
[----:B------:R-:W-:Y:S01]  /*03b0*/  BSSY.RECONVERGENT B0, `(.L_x_5) ;  /* 0x000000d000007945 */ /* 0x000fe20003800200 */
[----:B0-----:R-:W-:Y:S01]  /*03c0*/  FMUL R2, R2, UR4 ;  /* 0x0000000402027c20 */ /* 0x001fe20008400000 */
[----:B-1----:R-:W-:-:S05]  /*03d0*/  FFMA R8, -R0, R5, 1 ;  /* 0x3f80000000087423 */ /* 0x002fca0000000105 */
[----:B------:R-:W0:Y:S01]  /*03e0*/  FCHK P0, R2, R0 ;  /* 0x0000000002007302 */ /* 0x000e220000000000 */
[----:B------:R-:W-:-:S04]  /*03f0*/  FFMA R5, R5, R8, R5 ;  /* 0x0000000805057223 */ /* 0x000fc80000000005 */
[----:B------:R-:W-:-:S04]  /*0400*/  FFMA R8, R2, R5, RZ ;  /* 0x0000000502087223 */ /* 0x000fc800000000ff */
[----:B------:R-:W-:-:S04]  /*0410*/  FFMA R7, -R0, R8, R2 ;  /* 0x0000000800077223 */ /* 0x000fc80000000102 */
[----:B------:R-:W-:Y:S01]  /*0420*/  FFMA R7, R5, R7, R8 ;  /* 0x0000000705077223 */ /* 0x000fe20000000008 */
[----:B0-----:R-:W-:Y:S06]  /*0430*/  @!P0 BRA `(.L_x_6) ;  /* 0x0000000000108947 */ /* 0x001fec0003800000 */
[----:B------:R-:W-:Y:S01]  /*0440*/  IMAD.MOV.U32 R5, RZ, RZ, R0 ;  /* 0x000000ffff057224 */ /* 0x000fe200078e0000 */
[----:B------:R-:W-:-:S07]  /*0450*/  MOV R10, 0x470 ;  /* 0x00000470000a7802 */ /* 0x000fce0000000f00 */
[----:B------:R-:W-:Y:S05]  /*0460*/  CALL.REL.NOINC `($__internal_1_$__cuda_sm3x_div_rn_noftz_f32_slowpath) ;  /* 0x0000000400707944 */ /* 0x000fea0003c00000 */
[----:B------:R-:W-:-:S07]  /*0470*/  MOV R7, R2 ;  /* 0x0000000200077202 */ /* 0x000fce0000000f00 */
.L_x_6:
[----:B------:R-:W-:Y:S05]  /*0480*/  BSYNC.RECONVERGENT B0 ;  /* 0x0000000000007941 */ /* 0x000fea0003800200 */
.L_x_5:
[----:B------:R-:W0:Y:S01]  /*0490*/  MUFU.RCP R2, R3 ;  /* 0x0000000300027308 */ /* 0x000e220000001000 */
[----:B------:R-:W-:Y:S01]  /*04a0*/  BSSY.RECONVERGENT B0, `(.L_x_7) ;  /* 0x000000d000007945 */ /* 0x000fe20003800200 */
[----:B------:R-:W-:-:S06]  /*04b0*/  FADD R8, R0, -R3 ;  /* 0x8000000300087221 */ /* 0x000fcc0000000000 */
[----:B------:R-:W1:Y:S01]  /*04c0*/  FCHK P0, R0, R3 ;  /* 0x0000000300007302 */ /* 0x000e620000000000 */
[----:B0-----:R-:W-:-:S04]  /*04d0*/  FFMA R5, -R3, R2, 1 ;  /* 0x3f80000003057423 */ /* 0x001fc80000000102 */
[----:B------:R-:W-:-:S04]  /*04e0*/  FFMA R5, R2, R5, R2 ;  /* 0x0000000502057223 */ /* 0x000fc80000000002 */
[----:B------:R-:W-:-:S04]  /*04f0*/  FFMA R2, R0, R5, RZ ;  /* 0x0000000500027223 */ /* 0x000fc800000000ff */
[----:B------:R-:W-:-:S04]  /*0500*/  FFMA R9, -R3, R2, R0 ;  /* 0x0000000203097223 */ /* 0x000fc80000000100 */
[----:B------:R-:W-:Y:S01]  /*0510*/  FFMA R2, R5, R9, R2 ;  /* 0x0000000905027223 */ /* 0x000fe20000000002 */
[----:B-1----:R-:W-:Y:S06]  /*0520*/  @!P0 BRA `(.L_x_8) ;  /* 0x0000000000108947 */ /* 0x002fec0003800000 */
[----:B------:R-:W-:Y:S01]  /*0530*/  IMAD.MOV.U32 R2, RZ, RZ, R0 ;  /* 0x000000ffff027224 */ /* 0x000fe200078e0000 */
[----:B------:R-:W-:Y:S02]  /*0540*/  MOV R5, R3 ;  /* 0x0000000300057202 */ /* 0x000fe40000000f00 */
[----:B------:R-:W-:-:S07]  /*0550*/  MOV R10, 0x570 ;  /* 0x00000570000a7802 */ /* 0x000fce0000000f00 */
[----:B------:R-:W-:Y:S05]  /*0560*/  CALL.REL.NOINC `($__internal_1_$__cuda_sm3x_div_rn_noftz_f32_slowpath) ;  /* 0x0000000400307944 */ /* 0x000fea0003c00000 */
.L_x_8:
[----:B------:R-:W-:Y:S05]  /*0570*/  BSYNC.RECONVERGENT B0 ;  /* 0x0000000000007941 */ /* 0x000fea0003800200 */
.L_x_7:
[----:B------:R-:W0:Y:S01]  /*0580*/  LDCU UR8, c[0x0][0x380] ;  /* 0x00007000ff0877ac */ /* 0x000e220008000800 */
[----:B------:R-:W1:Y:S01]  /*0590*/  MUFU.RCP R3, R8 ;  /* 0x0000000800037308 */ /* 0x000e620000001000 */
[----:B------:R-:W-:Y:S01]  /*05a0*/  FADD R2, R2, R7 ;  /* 0x0000000702027221 */ /* 0x000fe20000000000 */
[----:B------:R-:W-:Y:S01]  /*05b0*/  BSSY.RECONVERGENT B0, `(.L_x_9) ;  /* 0x0000016000007945 */ /* 0x000fe20003800200 */
[----:B------:R-:W2:Y:S01]  /*05c0*/  LDCU.64 UR4, c[0x0][0x398] ;  /* 0x00007300ff0477ac */ /* 0x000ea20008000a00 */
[----:B0-----:R-:W-:Y:S02]  /*05d0*/  IMAD.U32 R9, RZ, RZ, UR8 ;  /* 0x00000008ff097e24 */ /* 0x001fe4000f8e00ff */
[C---:B-1----:R-:W-:Y:S01]  /*05e0*/  FFMA R0, R3.reuse, -R8, 1 ;  /* 0x3f80000003007423 */ /* 0x042fe20000000808 */
[----:B------:R-:W-:Y:S01]  /*05f0*/  FADD R2, R2, -UR8 ;  /* 0x8000000802027e21 */ /* 0x000fe20008000000 */
[----:B------:R-:W0:Y:S02]  /*0600*/  FCHK P0, R9, R8 ;  /* 0x0000000809007302 */ /* 0x000e240000000000 */
[----:B------:R-:W-:Y:S01]  /*0610*/  FFMA R0, R3, R0, R3 ;  /* 0x0000000003007223 */ /* 0x000fe20000000003 */
[----:B------:R-:W-:Y:S01]  /*0620*/  FMUL R3, R4, R4 ;  /* 0x0000000404037220 */ /* 0x000fe20000400000 */
[----:B--2---:R-:W-:-:S02]  /*0630*/  IADD3 R6, P1, PT, R6, UR4, RZ ;  /* 0x0000000406067c10 */ /* 0x004fc4000ff3e0ff */
[----:B------:R-:W-:Y:S01]  /*0640*/  FFMA R5, R0, UR8, RZ ;  /* 0x0000000800057c23 */ /* 0x000fe200080000ff */
[----:B------:R-:W-:-:S03]  /*0650*/  FFMA R3, R8, R8, R3 ;  /* 0x0000000808037223 */ /* 0x000fc60000000003 */
[----:B------:R-:W-:Y:S01]  /*0660*/  FFMA R7, R5, -R8, UR8 ;  /* 0x0000000805077e23 */ /* 0x000fe20008000808 */
[----:B------:R-:W-:-:S03]  /*0670*/  FADD R3, R2, R3 ;  /* 0x0000000302037221 */ /* 0x000fc60000000000 */
[----:B------:R-:W-:Y:S01]  /*0680*/  FFMA R5, R0, R7, R5 ;  /* 0x0000000700057223 */ /* 0x000fe20000000005 */
[----:B------:R-:W-:Y:S01]  /*0690*/  IADD3.X R7, PT, PT, R12, UR5, RZ, P1, !PT ;  /* 0x000000050c077c10 */ /* 0x000fe20008ffe4ff */
[----:B0-----:R-:W-:Y:S06]  /*06a0*/  @!P0 BRA `(.L_x_10) ;  /* 0x0000000000188947 */ /* 0x001fec0003800000 */
[----:B------:R-:W0:Y:S01]  /*06b0*/  LDCU UR4, c[0x0][0x380] ;  /* 0x00007000ff0477ac */ /* 0x000e220008000800 */
[----:B------:R-:W-:Y:S02]  /*06c0*/  MOV R5, R8 ;  /* 0x0000000800057202 */ /* 0x000fe40000000f00 */
[----:B------:R-:W-:Y:S01]  /*06d0*/  MOV R10, 0x700 ;  /* 0x00000700000a7802 */ /* 0x000fe20000000f00 */
[----:B0-----:R-:W-:-:S07]  /*06e0*/  IMAD.U32 R2, RZ, RZ, UR4 ;  /* 0x00000004ff027e24 */ /* 0x001fce000f8e00ff */
[----:B------:R-:W-:Y:S05]  /*06f0*/  CALL.REL.NOINC `($__internal_1_$__cuda_sm3x_div_rn_noftz_f32_slowpath) ;  /* 0x0000000000cc7944 */ /* 0x000fea0003c00000 */
[----:B------:R-:W-:-:S07]  /*0700*/  MOV R5, R2 ;  /* 0x0000000200057202 */ /* 0x000fce0000000f00 */
.L_x_10:
[----:B------:R-:W-:Y:S05]  /*0710*/  BSYNC.RECONVERGENT B0 ;  /* 0x0000000000007941 */ /* 0x000fea0003800200 */
.L_x_9:
[----:B------:R-:W0:Y:S01]  /*0720*/  LDCU UR5, c[0x0][0x380] ;  /* 0x00007000ff0577ac */ /* 0x000e220008000800 */
[----:B------:R-:W-:Y:S01]  /*0730*/  FADD R15, R5, R4 ;  /* 0x00000004050f7221 */ /* 0x000fe20000000000 */
[----:B0-----:R-:W-:Y:S02]  /*0740*/  UIADD3 UR4, UPT, UPT, UR5, -0xd000000, URZ ;  /* 0xf300000005047890 */ /* 0x001fe4000fffe0ff */
[----:B------:R-:W0:Y:S02]  /*0750*/  MUFU.RSQ R0, UR5 ;  /* 0x0000000500007d08 */ /* 0x000e240008001400 */
[----:B------:R-:W-:-:S09]  /*0760*/  UISETP.GT.U32.AND UP0, UPT, UR4, 0x727fffff, UPT ;  /* 0x727fffff0400788c */ /* 0x000fd2000bf04070 */
[----:B------:R-:W-:Y:S05]  /*0770*/  BRA.U !UP0, `(.L_x_11) ;  /* 0x0000000108207547 */ /* 0x000fea000b800000 */
[----:B------:R-:W1:Y:S01]  /*0780*/  LDCU UR4, c[0x0][0x380] ;  /* 0x00007000ff0477ac */ /* 0x000e620008000800 */
[----:B------:R-:W-:Y:S01]  /*0790*/  BSSY.RECONVERGENT B0, `(.L_x_12) ;  /* 0x0000004000007945 */ /* 0x000fe20003800200 */
[----:B------:R-:W-:Y:S01]  /*07a0*/  MOV R13, 0x7d0 ;  /* 0x000007d0000d7802 */ /* 0x000fe20000000f00 */
[----:B-1----:R-:W-:-:S07]  /*07b0*/  IMAD.U32 R2, RZ, RZ, UR4 ;  /* 0x00000004ff027e24 */ /* 0x002fce000f8e00ff */
[----:B0-----:R-:W-:Y:S05]  /*07c0*/  CALL.REL.NOINC `($__internal_0_$__cuda_sm20_sqrt_rn_f32_slowpath) ;  /* 0x0000000000407944 */ /* 0x001fea0003c00000 */
[----:B------:R-:W-:Y:S05]  /*07d0*/  BSYNC.RECONVERGENT B0 ;  /* 0x0000000000007941 */ /* 0x000fea0003800200 */
.L_x_12:
[----:B------:R-:W-:Y:S01]  /*07e0*/  MOV R0, R5 ;  /* 0x0000000500007202 */ /* 0x000fe20000000f00 */
[----:B------:R-:W-:Y:S06]  /*07f0*/  BRA `(.L_x_13) ;  /* 0x0000000000107947 */ /* 0x000fec0003800000 */
.L_x_11:
[C---:B0-----:R-:W-:Y:S01]  /*0800*/  FMUL.FTZ R2, R0.reuse, UR5 ;  /* 0x0000000500027c20 */ /* 0x041fe20008410000 */
[----:B------:R-:W-:-:S03]  /*0810*/  FMUL.FTZ R0, R0, 0.5 ;  /* 0x3f00000000007820 */ /* 0x000fc60000410000 */
[----:B------:R-:W-:-:S04]  /*0820*/  FFMA R5, -R2, R2, UR5 ;  /* 0x0000000502057e23 */ /* 0x000fc80008000102 */
[----:B------:R-:W-:-:S07]  /*0830*/  FFMA R0, R5, R0, R2 ;  /* 0x0000000005007223 */ /* 0x000fce0000000002 */
.L_x_13:
[----:B------:R-:W-:-:S04]  /*0840*/  FADD R0, -R15, R0 ;  /* 0x000000000f007221 */ /* 0x000fc80000000100 */
[----:B------:R-:W-:-:S04]  /*0850*/  FADD R0, R3, R0 ;  /* 0x0000000003007221 */ /* 0x000fc80000000000 */
[----:B------:R-:W-:-:S04]  /*0860*/  FADD R0, R0, 1 ;  /* 0x3f80000000007421 */ /* 0x000fc80000000000 */
[----:B------:R-:W-:-:S04]  /*0870*/  FADD R0, R0, 3 ;  /* 0x4040000000007421 */ /* 0x000fc80000000000 */
[----:B------:R-:W-:-:S04]  /*0880*/  FADD R0, R0, 5 ;  /* 0x40a0000000007421 */ /* 0x000fc80000000000 */
[----:B------:R-:W-:-:S04]  /*0890*/  FADD R0, R0, 7 ;  /* 0x40e0000000007421 */ /* 0x000fc80000000000 */
[----:B------:R-:W-:-:S05]  /*08a0*/  FADD R3, R0, 9 ;  /* 0x4110000000037421 */ /* 0x000fca0000000000 */
[----:B------:R-:W-:Y:S01]  /*08b0*/  STG.E desc[UR6][R6.64], R3 ;  /* 0x0000000306007986 */ /* 0x000fe2000c101906 */
[----:B------:R-:W-:Y:S05]  /*08c0*/  EXIT ;  /* 0x000000000000794d */ /* 0x000fea0003800000 */
        .weak           $__internal_0_$__cuda_sm20_sqrt_rn_f32_slowpath
        .type           $__internal_0_$__cuda_sm20_sqrt_rn_f32_slowpath,@function
        .size           $__internal_0_$__cuda_sm20_sqrt_rn_f32_slowpath,($__internal_1_$__cuda_sm3x_div_rn_noftz_f32_slowpath - $__internal_0_$__cuda_sm20_sqrt_rn_f32_slowpath)
$__internal_0_$__cuda_sm20_sqrt_rn_f32_slowpath:
[----:B------:R-:W-:-:S13]  /*08d0*/  LOP3.LUT P0, RZ, R2, 0x7fffffff, RZ, 0xc0, !PT ;  /* 0x7fffffff02ff7812 */ /* 0x000fda000780c0ff */
[----:B------:R-:W-:Y:S01]  /*08e0*/  @!P0 IMAD.MOV.U32 R5, RZ, RZ, R2 ;  /* 0x000000ffff058224 */ /* 0x000fe200078e0002 */
[----:B------:R-:W-:Y:S06]  /*08f0*/  @!P0 BRA `(.L_x_14) ;  /* 0x0000000000408947 */ /* 0x000fec0003800000 */
[----:B------:R-:W-:-:S13]  /*0900*/  FSETP.GEU.FTZ.AND P0, PT, R2, RZ, PT ;  /* 0x000000ff0200720b */ /* 0x000fda0003f1e000 */
[----:B------:R-:W-:Y:S01]  /*0910*/  @!P0 MOV R5, 0x7fffffff ;  /* 0x7fffffff00058802 */ /* 0x000fe20000000f00 */
[----:B------:R-:W-:Y:S06]  /*0920*/  @!P0 BRA `(.L_x_14) ;  /* 0x0000000000348947 */ /* 0x000fec0003800000 */
[----:B------:R-:W-:-:S13]  /*0930*/  FSETP.GTU.FTZ.AND P0, PT, |R2|, +INF , PT ;  /* 0x7f8000000200780b */ /* 0x000fda0003f1c200 */
[----:B------:R-:W-:Y:S01]  /*0940*/  @P0 FADD.FTZ R5, R2, 1 ;  /* 0x3f80000002050421 */ /* 0x000fe20000010000 */
[----:B------:R-:W-:Y:S06]  /*0950*/  @P0 BRA `(.L_x_14) ;  /* 0x0000000000280947 */ /* 0x000fec0003800000 */
[----:B------:R-:W-:-:S13]  /*0960*/  FSETP.NEU.FTZ.AND P0, PT, |R2|, +INF , PT ;  /* 0x7f8000000200780b */ /* 0x000fda0003f1d200 */
[----:B------:R-:W-:-:S04]  /*0970*/  @P0 FFMA R8, R2, 1.84467440737095516160e+19, RZ ;  /* 0x5f80000002080823 */ /* 0x000fc800000000ff */
[----:B------:R-:W0:Y:S02]  /*0980*/  @P0 MUFU.RSQ R5, R8 ;  /* 0x0000000800050308 */ /* 0x000e240000001400 */
[----:B0-----:R-:W-:Y:S01]  /*0990*/  @P0 FMUL.FTZ R9, R8, R5 ;  /* 0x0000000508090220 */ /* 0x001fe20000410000 */
[----:B------:R-:W-:Y:S01]  /*09a0*/  @P0 FMUL.FTZ R11, R5, 0.5 ;  /* 0x3f000000050b0820 */ /* 0x000fe20000410000 */
[----:B------:R-:W-:Y:S02]  /*09b0*/  @!P0 IMAD.MOV.U32 R5, RZ, RZ, R2 ;  /* 0x000000ffff058224 */ /* 0x000fe400078e0002 */
[----:B------:R-:W-:-:S04]  /*09c0*/  @P0 FADD.FTZ R10, -R9, -RZ ;  /* 0x800000ff090a0221 */ /* 0x000fc80000010100 */
[----:B------:R-:W-:-:S04]  /*09d0*/  @P0 FFMA R10, R9, R10, R8 ;  /* 0x0000000a090a0223 */ /* 0x000fc80000000008 */
[----:B------:R-:W-:-:S04]  /*09e0*/  @P0 FFMA R10, R10, R11, R9 ;  /* 0x0000000b0a0a0223 */ /* 0x000fc80000000009 */
[----:B------:R-:W-:-:S07]  /*09f0*/  @P0 FMUL.FTZ R5, R10, 2.3283064365386962891e-10 ;  /* 0x2f8000000a050820 */ /* 0x000fce0000410000 */
.L_x_14:
[----:B------:R-:W-:Y:S01]  /*0a00*/  MOV R8, R13 ;  /* 0x0000000d00087202 */ /* 0x000fe20000000f00 */
[----:B------:R-:W-:-:S04]  /*0a10*/  IMAD.MOV.U32 R9, RZ, RZ, 0x0 ;  /* 0x00000000ff097424 */ /* 0x000fc800078e00ff */
[----:B------:R-:W-:Y:S05]  /*0a20*/  RET.REL.NODEC R8 `(_Z9CUDA_testfPfS_S_m) ;  /* 0xfffffff408747950 */ /* 0x000fea0003c3ffff */
        .weak           $__internal_1_$__cuda_sm3x_div_rn_noftz_f32_slowpath
        .type           $__internal_1_$__cuda_sm3x_div_rn_noftz_f32_slowpath,@function
        .size           $__internal_1_$__cuda_sm3x_div_rn_noftz_f32_slowpath,(.L_x_28 - $__internal_1_$__cuda_sm3x_div_rn_noftz_f32_slowpath)
$__internal_1_$__cuda_sm3x_div_rn_noftz_f32_slowpath:
[----:B------:R-:W-:Y:S01]  /*0a30*/  SHF.R.U32.HI R11, RZ, 0x17, R5 ;  /* 0x00000017ff0b7819 */ /* 0x000fe20000011605 */
[----:B------:R-:W-:Y:S01]  /*0a40*/  BSSY.RECONVERGENT B1, `(.L_x_15) ;  /* 0x0000062000017945 */ /* 0x000fe20003800200 */
[----:B------:R-:W-:Y:S02]  /*0a50*/  SHF.R.U32.HI R9, RZ, 0x17, R2 ;  /* 0x00000017ff097819 */ /* 0x000fe40000011602 */
[----:B------:R-:W-:Y:S02]  /*0a60*/  LOP3.LUT R11, R11, 0xff, RZ, 0xc0, !PT ;  /* 0x000000ff0b0b7812 */ /* 0x000fe400078ec0ff */
[----:B------:R-:W-:Y:S02]  /*0a70*/  LOP3.LUT R13, R9, 0xff, RZ, 0xc0, !PT ;  /* 0x000000ff090d7812 */ /* 0x000fe400078ec0ff */
[----:B------:R-:W-:-:S03]  /*0a80*/  IADD3 R15, PT, PT, R11, -0x1, RZ ;  /* 0xffffffff0b0f7810 */ /* 0x000fc60007ffe0ff */
[----:B------:R-:W-:Y:S01]  /*0a90*/  VIADD R14, R13, 0xffffffff ;  /* 0xffffffff0d0e7836 */ /* 0x000fe20000000000 */
[----:B------:R-:W-:-:S04]  /*0aa0*/  ISETP.GT.U32.AND P0, PT, R15, 0xfd, PT ;  /* 0x000000fd0f00780c */ /* 0x000fc80003f04070 */
[----:B------:R-:W-:-:S13]  /*0ab0*/  ISETP.GT.U32.OR P0, PT, R14, 0xfd, P0 ;  /* 0x000000fd0e00780c */ /* 0x000fda0000704470 */
[----:B------:R-:W-:Y:S01]  /*0ac0*/  @!P0 MOV R9, RZ ;  /* 0x000000ff00098202 */ /* 0x000fe20000000f00 */
[----:B------:R-:W-:Y:S06]  /*0ad0*/  @!P0 BRA `(.L_x_16) ;  /* 0x00000000005c8947 */ /* 0x000fec0003800000 */
[----:B------:R-:W-:Y:S02]  /*0ae0*/  FSETP.GTU.FTZ.AND P0, PT, |R2|, +INF , PT ;  /* 0x7f8000000200780b */ /* 0x000fe40003f1c200 */
[----:B------:R-:W-:-:S04]  /*0af0*/  FSETP.GTU.FTZ.AND P1, PT, |R5|, +INF , PT ;  /* 0x7f8000000500780b */ /* 0x000fc80003f3c200 */
[----:B------:R-:W-:-:S13]  /*0b00*/  PLOP3.LUT P0, PT, P0, P1, PT, 0xf8, 0x8f ;  /* 0x00000000008f781c */ /* 0x000fda0000703f70 */
[----:B------:R-:W-:Y:S05]  /*0b10*/  @P0 BRA `(.L_x_17) ;  /* 0x00000004004c0947 */ /* 0x000fea0003800000 */
[----:B------:R-:W-:-:S13]  /*0b20*/  LOP3.LUT P0, RZ, R5, 0x7fffffff, R2, 0xc8, !PT ;  /* 0x7fffffff05ff7812 */ /* 0x000fda000780c802 */
[----:B------:R-:W-:Y:S05]  /*0b30*/  @!P0 BRA `(.L_x_18) ;  /* 0x00000004003c8947 */ /* 0x000fea0003800000 */
[C---:B------:R-:W-:Y:S02]  /*0b40*/  FSETP.NEU.FTZ.AND P2, PT, |R2|.reuse, +INF , PT ;  /* 0x7f8000000200780b */ /* 0x040fe40003f5d200 */
[----:B------:R-:W-:Y:S02]  /*0b50*/  FSETP.NEU.FTZ.AND P1, PT, |R5|, +INF , PT ;  /* 0x7f8000000500780b */ /* 0x000fe40003f3d200 */
[----:B------:R-:W-:-:S11]  /*0b60*/  FSETP.NEU.FTZ.AND P0, PT, |R2|, +INF , PT ;  /* 0x7f8000000200780b */ /* 0x000fd60003f1d200 */
[----:B------:R-:W-:Y:S05]  /*0b70*/  @!P1 BRA !P2, `(.L_x_18) ;  /* 0x00000004002c9947 */ /* 0x000fea0005000000 */
[----:B------:R-:W-:-:S04]  /*0b80*/  LOP3.LUT P2, RZ, R2, 0x7fffffff, RZ, 0xc0, !PT ;  /* 0x7fffffff02ff7812 */ /* 0x000fc8000784c0ff */
[----:B------:R-:W-:-:S13]  /*0b90*/  PLOP3.LUT P1, PT, P1, P2, PT, 0x2f, 0xf2 ;  /* 0x0000000000f2781c */ /* 0x000fda0000f24577 */
[----:B------:R-:W-:Y:S05]  /*0ba0*/  @P1 BRA `(.L_x_19) ;  /* 0x0000000400181947 */ /* 0x000fea0003800000 */
[----:B------:R-:W-:-:S04]  /*0bb0*/  LOP3.LUT P1, RZ, R5, 0x7fffffff, RZ, 0xc0, !PT ;  /* 0x7fffffff05ff7812 */ /* 0x000fc8000782c0ff */
[----:B------:R-:W-:-:S13]  /*0bc0*/  PLOP3.LUT P0, PT, P0, P1, PT, 0x2f, 0xf2 ;  /* 0x0000000000f2781c */ /* 0x000fda0000702577 */
[----:B------:R-:W-:Y:S05]  /*0bd0*/  @P0 BRA `(.L_x_20) ;  /* 0x0000000400000947 */ /* 0x000fea0003800000 */
[----:B------:R-:W-:Y:S02]  /*0be0*/  ISETP.GE.AND P0, PT, R14, RZ, PT ;  /* 0x000000ff0e00720c */ /* 0x000fe40003f06270 */
[----:B------:R-:W-:-:S11]  /*0bf0*/  ISETP.GE.AND P1, PT, R15, RZ, PT ;  /* 0x000000ff0f00720c */ /* 0x000fd60003f26270 */
[----:B------:R-:W-:Y:S01]  /*0c00*/  @P0 IMAD.MOV.U32 R9, RZ, RZ, RZ ;  /* 0x000000ffff090224 */ /* 0x000fe200078e00ff */
[----:B------:R-:W-:Y:S01]  /*0c10*/  @!P0 MOV R9, 0xffffffc0 ;  /* 0xffffffc000098802 */ /* 0x000fe20000000f00 */
[----:B------:R-:W-:Y:S01]  /*0c20*/  @!P0 FFMA R2, R2, 1.84467440737095516160e+19, RZ ;  /* 0x5f80000002028823 */ /* 0x000fe200000000ff */
[----:B------:R-:W-:-:S03]  /*0c30*/  @!P1 FFMA R5, R5, 1.84467440737095516160e+19, RZ ;  /* 0x5f80000005059823 */ /* 0x000fc600000000ff */
[----:B------:R-:W-:-:S07]  /*0c40*/  @!P1 VIADD R9, R9, 0x40 ;  /* 0x0000004009099836 */ /* 0x000fce0000000000 */
.L_x_16:
[----:B------:R-:W-:Y:S01]  /*0c50*/  LEA R14, R11, 0xc0800000, 0x17 ;  /* 0xc08000000b0e7811 */ /* 0x000fe200078eb8ff */
[----:B------:R-:W-:Y:S01]  /*0c60*/  VIADD R13, R13, 0xffffff81 ;  /* 0xffffff810d0d7836 */ /* 0x000fe20000000000 */
[----:B------:R-:W-:Y:S02]  /*0c70*/  BSSY.RECONVERGENT B2, `(.L_x_21) ;  /* 0x0000035000027945 */ /* 0x000fe40003800200 */
[----:B------:R-:W-:Y:S01]  /*0c80*/  IADD3 R14, PT, PT, -R14, R5, RZ ;  /* 0x000000050e0e7210 */ /* 0x000fe20007ffe1ff */
[----:B------:R-:W-:-:S03]  /*0c90*/  IMAD R2, R13, -0x800000, R2 ;  /* 0xff8000000d027824 */ /* 0x000fc600078e0202 */
[----:B------:R0:W1:Y:S01]  /*0ca0*/  MUFU.RCP R5, R14 ;  /* 0x0000000e00057308 */ /* 0x0000620000001000 */
[----:B------:R-:W-:Y:S01]  /*0cb0*/  FADD.FTZ R15, -R14, -RZ ;  /* 0x800000ff0e0f7221 */ /* 0x000fe20000010100 */
[----:B0-----:R-:W-:-:S04]  /*0cc0*/  IADD3 R14, PT, PT, R13, 0x7f, -R11 ;  /* 0x0000007f0d0e7810 */ /* 0x001fc80007ffe80b */
[----:B------:R-:W-:Y:S01]  /*0cd0*/  IADD3 R14, PT, PT, R14, R9, RZ ;  /* 0x000000090e0e7210 */ /* 0x000fe20007ffe0ff */
[----:B-1----:R-:W-:-:S04]  /*0ce0*/  FFMA R16, R5, R15, 1 ;  /* 0x3f80000005107423 */ /* 0x002fc8000000000f */
[----:B------:R-:W-:-:S04]  /*0cf0*/  FFMA R5, R5, R16, R5 ;  /* 0x0000001005057223 */ /* 0x000fc80000000005 */
[----:B------:R-:W-:-:S04]  /*0d00*/  FFMA R16, R2, R5, RZ ;  /* 0x0000000502107223 */ /* 0x000fc800000000ff */
[----:B------:R-:W-:-:S04]  /*0d10*/  FFMA R17, R15, R16, R2 ;  /* 0x000000100f117223 */ /* 0x000fc80000000002 */
[----:B------:R-:W-:-:S04]  /*0d20*/  FFMA R16, R5, R17, R16 ;  /* 0x0000001105107223 */ /* 0x000fc80000000010 */
[----:B------:R-:W-:-:S04]  /*0d30*/  FFMA R15, R15, R16, R2 ;  /* 0x000000100f0f7223 */ /* 0x000fc80000000002 */
[----:B------:R-:W-:-:S05]  /*0d40*/  FFMA R2, R5, R15, R16 ;  /* 0x0000000f05027223 */ /* 0x000fca0000000010 */
[----:B------:R-:W-:-:S04]  /*0d50*/  SHF.R.U32.HI R11, RZ, 0x17, R2 ;  /* 0x00000017ff0b7819 */ /* 0x000fc80000011602 */
[----:B------:R-:W-:-:S05]  /*0d60*/  LOP3.LUT R11, R11, 0xff, RZ, 0xc0, !PT ;  /* 0x000000ff0b0b7812 */ /* 0x000fca00078ec0ff */
[----:B------:R-:W-:-:S05]  /*0d70*/  IMAD.IADD R13, R11, 0x1, R14 ;  /* 0x000000010b0d7824 */ /* 0x000fca00078e020e */
[----:B------:R-:W-:-:S04]  /*0d80*/  IADD3 R9, PT, PT, R13, -0x1, RZ ;  /* 0xffffffff0d097810 */ /* 0x000fc80007ffe0ff */
[----:B------:R-:W-:-:S13]  /*0d90*/  ISETP.GE.U32.AND P0, PT, R9, 0xfe, PT ;  /* 0x000000fe0900780c */ /* 0x000fda0003f06070 */
[----:B------:R-:W-:Y:S05]  /*0da0*/  @!P0 BRA `(.L_x_22) ;  /* 0x0000000000808947 */ /* 0x000fea0003800000 */
[----:B------:R-:W-:-:S13]  /*0db0*/  ISETP.GT.AND P0, PT, R13, 0xfe, PT ;  /* 0x000000fe0d00780c */ /* 0x000fda0003f04270 */
[----:B------:R-:W-:Y:S05]  /*0dc0*/  @P0 BRA `(.L_x_23) ;  /* 0x00000000006c0947 */ /* 0x000fea0003800000 */
[----:B------:R-:W-:-:S13]  /*0dd0*/  ISETP.GE.AND P0, PT, R13, 0x1, PT ;  /* 0x000000010d00780c */ /* 0x000fda0003f06270 */
[----:B------:R-:W-:Y:S05]  /*0de0*/  @P0 BRA `(.L_x_24) ;  /* 0x0000000000740947 */ /* 0x000fea0003800000 */
[----:B------:R-:W-:Y:S02]  /*0df0*/  ISETP.GE.AND P0, PT, R13, -0x18, PT ;  /* 0xffffffe80d00780c */ /* 0x000fe40003f06270 */
[----:B------:R-:W-:-:S11]  /*0e00*/  LOP3.LUT R2, R2, 0x80000000, RZ, 0xc0, !PT ;  /* 0x8000000002027812 */ /* 0x000fd600078ec0ff */
[----:B------:R-:W-:Y:S05]  /*0e10*/  @!P0 BRA `(.L_x_24) ;  /* 0x0000000000688947 */ /* 0x000fea0003800000 */
[CCC-:B------:R-:W-:Y:S01]  /*0e20*/  FFMA.RZ R9, R5.reuse, R15.reuse, R16.reuse ;  /* 0x0000000f05097223 */ /* 0x1c0fe2000000c010 */
[-CC-:B------:R-:W-:Y:S01]  /*0e30*/  FFMA.RM R14, R5, R15.reuse, R16.reuse ;  /* 0x0000000f050e7223 */ /* 0x180fe20000004010 */
[C---:B------:R-:W-:Y:S02]  /*0e40*/  ISETP.NE.AND P2, PT, R13.reuse, RZ, PT ;  /* 0x000000ff0d00720c */ /* 0x040fe40003f45270 */
[----:B------:R-:W-:Y:S02]  /*0e50*/  ISETP.NE.AND P1, PT, R13, RZ, PT ;  /* 0x000000ff0d00720c */ /* 0x000fe40003f25270 */
[----:B------:R-:W-:Y:S01]  /*0e60*/  LOP3.LUT R11, R9, 0x7fffff, RZ, 0xc0, !PT ;  /* 0x007fffff090b7812 */ /* 0x000fe200078ec0ff */
[----:B------:R-:W-:Y:S01]  /*0e70*/  FFMA.RP R9, R5, R15, R16 ;  /* 0x0000000f05097223 */ /* 0x000fe20000008010 */
[C---:B------:R-:W-:Y:S01]  /*0e80*/  VIADD R16, R13.reuse, 0x20 ;  /* 0x000000200d107836 */ /* 0x040fe20000000000 */
[----:B------:R-:W-:Y:S02]  /*0e90*/  IADD3 R5, PT, PT, -R13, RZ, RZ ;  /* 0x000000ff0d057210 */ /* 0x000fe40007ffe1ff */
[----:B------:R-:W-:-:S02]  /*0ea0*/  LOP3.LUT R11, R11, 0x800000, RZ, 0xfc, !PT ;  /* 0x008000000b0b7812 */ /* 0x000fc400078efcff */
[----:B------:R-:W-:Y:S02]  /*0eb0*/  FSETP.NEU.FTZ.AND P0, PT, R9, R14, PT ;  /* 0x0000000e0900720b */ /* 0x000fe40003f1d000 */
[----:B------:R-:W-:Y:S02]  /*0ec0*/  SHF.L.U32 R16, R11, R16, RZ ;  /* 0x000000100b107219 */ /* 0x000fe400000006ff */
[----:B------:R-:W-:Y:S02]  /*0ed0*/  SEL R14, R5, RZ, P2 ;  /* 0x000000ff050e7207 */ /* 0x000fe40001000000 */
[----:B------:R-:W-:Y:S02]  /*0ee0*/  ISETP.NE.AND P1, PT, R16, RZ, P1 ;  /* 0x000000ff1000720c */ /* 0x000fe40000f25270 */
[----:B------:R-:W-:Y:S02]  /*0ef0*/  SHF.R.U32.HI R14, RZ, R14, R11 ;  /* 0x0000000eff0e7219 */ /* 0x000fe4000001160b */
[----:B------:R-:W-:-:S02]  /*0f00*/  PLOP3.LUT P0, PT, P0, P1, PT, 0xf8, 0x8f ;  /* 0x00000000008f781c */ /* 0x000fc40000703f70 */
[----:B------:R-:W-:Y:S02]  /*0f10*/  SHF.R.U32.HI R16, RZ, 0x1, R14 ;  /* 0x00000001ff107819 */ /* 0x000fe4000001160e */
[----:B------:R-:W-:-:S04]  /*0f20*/  SEL R5, RZ, 0x1, !P0 ;  /* 0x00000001ff057807 */ /* 0x000fc80004000000 */
[----:B------:R-:W-:-:S04]  /*0f30*/  LOP3.LUT R5, R5, 0x1, R16, 0xf8, !PT ;  /* 0x0000000105057812 */ /* 0x000fc800078ef810 */
[----:B------:R-:W-:-:S05]  /*0f40*/  LOP3.LUT R5, R5, R14, RZ, 0xc0, !PT ;  /* 0x0000000e05057212 */ /* 0x000fca00078ec0ff */
[----:B------:R-:W-:-:S05]  /*0f50*/  IMAD.IADD R5, R16, 0x1, R5 ;  /* 0x0000000110057824 */ /* 0x000fca00078e0205 */
[----:B------:R-:W-:Y:S01]  /*0f60*/  LOP3.LUT R2, R5, R2, RZ, 0xfc, !PT ;  /* 0x0000000205027212 */ /* 0x000fe200078efcff */
[----:B------:R-:W-:Y:S06]  /*0f70*/  BRA `(.L_x_24) ;  /* 0x0000000000107947 */ /* 0x000fec0003800000 */
.L_x_23:
[----:B------:R-:W-:-:S04]  /*0f80*/  LOP3.LUT R2, R2, 0x80000000, RZ, 0xc0, !PT ;  /* 0x8000000002027812 */ /* 0x000fc800078ec0ff */
[----:B------:R-:W-:Y:S01]  /*0f90*/  LOP3.LUT R2, R2, 0x7f800000, RZ, 0xfc, !PT ;  /* 0x7f80000002027812 */ /* 0x000fe200078efcff */
[----:B------:R-:W-:Y:S06]  /*0fa0*/  BRA `(.L_x_24) ;  /* 0x0000000000047947 */ /* 0x000fec0003800000 */
.L_x_22:
[----:B------:R-:W-:-:S07]  /*0fb0*/  LEA R2, R14, R2, 0x17 ;  /* 0x000000020e027211 */ /* 0x000fce00078eb8ff */
.L_x_24:
[----:B------:R-:W-:Y:S05]  /*0fc0*/  BSYNC.RECONVERGENT B2 ;  /* 0x0000000000027941 */ /* 0x000fea0003800200 */
.L_x_21:
[----:B------:R-:W-:Y:S05]  /*0fd0*/  BRA `(.L_x_25) ;  /* 0x0000000000207947 */ /* 0x000fea0003800000 */
.L_x_20:
[----:B------:R-:W-:-:S04]  /*0fe0*/  LOP3.LUT R2, R5, 0x80000000, R2, 0x48, !PT ;  /* 0x8000000005027812 */ /* 0x000fc800078e4802 */
[----:B------:R-:W-:Y:S01]  /*0ff0*/  LOP3.LUT R2, R2, 0x7f800000, RZ, 0xfc, !PT ;  /* 0x7f80000002027812 */ /* 0x000fe200078efcff */
[----:B------:R-:W-:Y:S06]  /*1000*/  BRA `(.L_x_25) ;  /* 0x0000000000147947 */ /* 0x000fec0003800000 */
.L_x_19:
[----:B------:R-:W-:Y:S01]  /*1010*/  LOP3.LUT R2, R5, 0x80000000, R2, 0x48, !PT ;  /* 0x8000000005027812 */ /* 0x000fe200078e4802 */
[----:B------:R-:W-:Y:S06]  /*1020*/  BRA `(.L_x_25) ;  /* 0x00000000000c7947 */ /* 0x000fec0003800000 */
.L_x_18:
[----:B------:R-:W0:Y:S01]  /*1030*/  MUFU.RSQ R2, -QNAN ;  /* 0xffc0000000027908 */ /* 0x000e220000001400 */
[----:B------:R-:W-:Y:S05]  /*1040*/  BRA `(.L_x_25) ;  /* 0x0000000000047947 */ /* 0x000fea0003800000 */
.L_x_17:
[----:B------:R-:W-:-:S07]  /*1050*/  FADD.FTZ R2, R2, R5 ;  /* 0x0000000502027221 */ /* 0x000fce0000010000 */
.L_x_25:
[----:B------:R-:W-:Y:S05]  /*1060*/  BSYNC.RECONVERGENT B1 ;  /* 0x0000000000017941 */ /* 0x000fea0003800200 */
.L_x_15:
[----:B------:R-:W-:-:S04]  /*1070*/  IMAD.MOV.U32 R11, RZ, RZ, 0x0 ;  /* 0x00000000ff0b7424 */ /* 0x000fc800078e00ff */
[----:B0-----:R-:W-:Y:S05]  /*1080*/  RET.REL.NODEC R10 `(_Z9CUDA_testfPfS_S_m) ;  /* 0xffffffec0adc7950 */ /* 0x001fea0003c3ffff */
.L_x_26:
[----:B------:R-:W-:-:S00]  /*1090*/  BRA `(.L_x_26) ;  /* 0xfffffffc00fc7947 */ /* 0x000fc0000383ffff */
[----:B------:R-:W-:-:S00]  /*10a0*/  NOP ;  /* 0x0000000000007918 */ /* 0x000fc00000000000 */
        /* <DEDUP_REMOVED lines=13> */
.L_x_28:


//--------------------- .nv.shared.reserved.0     --------------------------
	.section	.nv.shared.reserved.0,"aw",@nobits
	.weak		__nv_reservedSMEM_offset_0_alias
	.size		__nv_reservedSMEM_offset_0_alias, 0, 64
	.other		__nv_reservedSMEM_offset_0_alias,@"STO_CUDA_RESERVED_SHARED STV_DEFAULT"
__nv_reservedSMEM_offset_0_alias:
	.zero		0
	.zero		64


//--------------------- .nv.constant0._Z9CUDA_testfPfS_S_m --------------------------
	.section	.nv.constant0._Z9CUDA_testfPfS_S_m,"a",@progbits
	.sectionflags	@""
	.align	4
.nv.constant0._Z9CUDA_testfPfS_S_m:
	.zero		936


//--------------------- SYMBOLS --------------------------

	.type		.nv.reservedSmem.offset0,@object
	.size		.nv.reservedSmem.offset0,0x4
